//
// Generated by NVIDIA NVVM Compiler
//
// Compiler Build ID: CL-36424714
// Cuda compilation tools, release 13.0, V13.0.88
// Based on NVVM 20.0.0
//

.version 9.0
.target sm_100
.address_size 64

	// .globl	_Z26matrixMultiplySharedMemoryPfS_S_iii
// _ZZ26matrixMultiplySharedMemoryPfS_S_iiiE8shared_A has been demoted
// _ZZ26matrixMultiplySharedMemoryPfS_S_iiiE8shared_B has been demoted

.visible .entry _Z26matrixMultiplySharedMemoryPfS_S_iii(
	.param .u64 .ptr .align 1 _Z26matrixMultiplySharedMemoryPfS_S_iii_param_0,
	.param .u64 .ptr .align 1 _Z26matrixMultiplySharedMemoryPfS_S_iii_param_1,
	.param .u64 .ptr .align 1 _Z26matrixMultiplySharedMemoryPfS_S_iii_param_2,
	.param .u32 _Z26matrixMultiplySharedMemoryPfS_S_iii_param_3,
	.param .u32 _Z26matrixMultiplySharedMemoryPfS_S_iii_param_4,
	.param .u32 _Z26matrixMultiplySharedMemoryPfS_S_iii_param_5
)
{
	.reg .pred 	%p<12>;
	.reg .b32 	%r<44>;
	.reg .b32 	%f<63>;
	.reg .b64 	%rd<13>;
	// demoted variable
	.shared .align 4 .b8 _ZZ26matrixMultiplySharedMemoryPfS_S_iiiE8shared_A[1024];
	// demoted variable
	.shared .align 4 .b8 _ZZ26matrixMultiplySharedMemoryPfS_S_iiiE8shared_B[1024];
	ld.param.u64 	%rd3, [_Z26matrixMultiplySharedMemoryPfS_S_iii_param_0];
	ld.param.u64 	%rd4, [_Z26matrixMultiplySharedMemoryPfS_S_iii_param_1];
	ld.param.u64 	%rd5, [_Z26matrixMultiplySharedMemoryPfS_S_iii_param_2];
	ld.param.u32 	%r24, [_Z26matrixMultiplySharedMemoryPfS_S_iii_param_3];
	ld.param.u32 	%r25, [_Z26matrixMultiplySharedMemoryPfS_S_iii_param_4];
	ld.param.u32 	%r26, [_Z26matrixMultiplySharedMemoryPfS_S_iii_param_5];
	mov.u32 	%r27, %ctaid.y;
	shl.b32 	%r28, %r27, 4;
	mov.u32 	%r41, %tid.y;
	add.s32 	%r2, %r28, %r41;
	mov.u32 	%r29, %ctaid.x;
	shl.b32 	%r3, %r29, 4;
	mov.u32 	%r39, %tid.x;
	add.s32 	%r5, %r3, %r39;
	setp.lt.s32 	%p1, %r25, 1;
	mov.f32 	%f62, 0f00000000;
	@%p1 bra 	$L__BB0_7;
	add.s32 	%r30, %r25, 15;
	shr.u32 	%r31, %r30, 4;
	shl.b32 	%r32, %r41, 6;
	mov.u32 	%r33, _ZZ26matrixMultiplySharedMemoryPfS_S_iiiE8shared_A;
	add.s32 	%r6, %r33, %r32;
	shl.b32 	%r34, %r39, 2;
	add.s32 	%r7, %r6, %r34;
	mov.u32 	%r35, _ZZ26matrixMultiplySharedMemoryPfS_S_iiiE8shared_B;
	add.s32 	%r9, %r35, %r34;
	add.s32 	%r8, %r9, %r32;
	neg.s32 	%r43, %r31;
	mad.lo.s32 	%r36, %r41, %r26, %r39;
	add.s32 	%r42, %r36, %r3;
	shl.b32 	%r12, %r26, 4;
	mad.lo.s32 	%r40, %r25, %r2, %r39;
	cvta.to.global.u64 	%rd1, %rd3;
	cvta.to.global.u64 	%rd2, %rd4;
	mov.f32 	%f62, 0f00000000;
$L__BB0_2:
	setp.ge.s32 	%p2, %r2, %r24;
	setp.ge.u32 	%p3, %r39, %r25;
	mov.f32 	%f60, 0f00000000;
	or.pred  	%p4, %p3, %p2;
	@%p4 bra 	$L__BB0_4;
	mul.wide.u32 	%rd6, %r40, 4;
	add.s64 	%rd7, %rd1, %rd6;
	ld.global.f32 	%f60, [%rd7];
$L__BB0_4:
	setp.ge.s32 	%p5, %r5, %r26;
	st.shared.f32 	[%r7], %f60;
	setp.ge.u32 	%p6, %r41, %r25;
	mov.f32 	%f61, 0f00000000;
	or.pred  	%p7, %p5, %p6;
	@%p7 bra 	$L__BB0_6;
	mul.wide.u32 	%rd8, %r42, 4;
	add.s64 	%rd9, %rd2, %rd8;
	ld.global.f32 	%f61, [%rd9];
$L__BB0_6:
	st.shared.f32 	[%r8], %f61;
	bar.sync 	0;
	ld.shared.f32 	%f12, [%r6];
	ld.shared.f32 	%f13, [%r9];
	fma.rn.f32 	%f14, %f12, %f13, %f62;
	ld.shared.f32 	%f15, [%r6+4];
	ld.shared.f32 	%f16, [%r9+64];
	fma.rn.f32 	%f17, %f15, %f16, %f14;
	ld.shared.f32 	%f18, [%r6+8];
	ld.shared.f32 	%f19, [%r9+128];
	fma.rn.f32 	%f20, %f18, %f19, %f17;
	ld.shared.f32 	%f21, [%r6+12];
	ld.shared.f32 	%f22, [%r9+192];
	fma.rn.f32 	%f23, %f21, %f22, %f20;
	ld.shared.f32 	%f24, [%r6+16];
	ld.shared.f32 	%f25, [%r9+256];
	fma.rn.f32 	%f26, %f24, %f25, %f23;
	ld.shared.f32 	%f27, [%r6+20];
	ld.shared.f32 	%f28, [%r9+320];
	fma.rn.f32 	%f29, %f27, %f28, %f26;
	ld.shared.f32 	%f30, [%r6+24];
	ld.shared.f32 	%f31, [%r9+384];
	fma.rn.f32 	%f32, %f30, %f31, %f29;
	ld.shared.f32 	%f33, [%r6+28];
	ld.shared.f32 	%f34, [%r9+448];
	fma.rn.f32 	%f35, %f33, %f34, %f32;
	ld.shared.f32 	%f36, [%r6+32];
	ld.shared.f32 	%f37, [%r9+512];
	fma.rn.f32 	%f38, %f36, %f37, %f35;
	ld.shared.f32 	%f39, [%r6+36];
	ld.shared.f32 	%f40, [%r9+576];
	fma.rn.f32 	%f41, %f39, %f40, %f38;
	ld.shared.f32 	%f42, [%r6+40];
	ld.shared.f32 	%f43, [%r9+640];
	fma.rn.f32 	%f44, %f42, %f43, %f41;
	ld.shared.f32 	%f45, [%r6+44];
	ld.shared.f32 	%f46, [%r9+704];
	fma.rn.f32 	%f47, %f45, %f46, %f44;
	ld.shared.f32 	%f48, [%r6+48];
	ld.shared.f32 	%f49, [%r9+768];
	fma.rn.f32 	%f50, %f48, %f49, %f47;
	ld.shared.f32 	%f51, [%r6+52];
	ld.shared.f32 	%f52, [%r9+832];
	fma.rn.f32 	%f53, %f51, %f52, %f50;
	ld.shared.f32 	%f54, [%r6+56];
	ld.shared.f32 	%f55, [%r9+896];
	fma.rn.f32 	%f56, %f54, %f55, %f53;
	ld.shared.f32 	%f57, [%r6+60];
	ld.shared.f32 	%f58, [%r9+960];
	fma.rn.f32 	%f62, %f57, %f58, %f56;
	bar.sync 	0;
	add.s32 	%r43, %r43, 1;
	setp.ne.s32 	%p8, %r43, 0;
	add.s32 	%r42, %r42, %r12;
	add.s32 	%r41, %r41, 16;
	add.s32 	%r40, %r40, 16;
	add.s32 	%r39, %r39, 16;
	@%p8 bra 	$L__BB0_2;
$L__BB0_7:
	setp.ge.s32 	%p9, %r2, %r24;
	setp.ge.s32 	%p10, %r5, %r26;
	or.pred  	%p11, %p9, %p10;
	@%p11 bra 	$L__BB0_9;
	mad.lo.s32 	%r38, %r26, %r2, %r5;
	cvta.to.global.u64 	%rd10, %rd5;
	mul.wide.s32 	%rd11, %r38, 4;
	add.s64 	%rd12, %rd10, %rd11;
	st.global.f32 	[%rd12], %f62;
$L__BB0_9:
	ret;

}


// ===== COMPILED SASS (sm_100) =====

	.target	sm_100

	.elftype	@"ET_EXEC"


//--------------------- .note.nv.tkinfo           --------------------------
	.section	.note.nv.tkinfo,"",@"SHT_NOTE"
	.sectionflags	@"SHF_NOTE_NV_TKINFO"
	.tkinfo
        /*0018*/ 	.word	0x00000002
        /*0030*/ 	.string	""
        /*0030*/ 	.string	"ptxas"
        /*0030*/ 	.string	"Cuda compilation tools, release 13.0, V13.0.88"
        /*0030*/ 	.string	"Build cuda_13.0.r13.0/compiler.36424714_0"
        /*0030*/ 	.string	"-arch sm_100 -m 64 "



//--------------------- .note.nv.cuinfo           --------------------------
	.section	.note.nv.cuinfo,"",@"SHT_NOTE"
	.sectionflags	@"SHF_NOTE_NV_CUINFO"
        /*0018*/ 	.short	0x0002
        /*001a*/ 	.short	0x0064
        /*001c*/ 	.short	0x0082
	.zero		2


//--------------------- .nv.info                  --------------------------
	.section	.nv.info,"",@"SHT_CUDA_INFO"
	.align	4


	//----- nvinfo : EIATTR_REGCOUNT
	.align		4
        /*0000*/ 	.byte	0x04, 0x2f
        /*0002*/ 	.short	(.L_1 - .L_0)
	.align		4
.L_0:
        /*0004*/ 	.word	index@(_Z26matrixMultiplySharedMemoryPfS_S_iii)
        /*0008*/ 	.word	0x00000020


	//----- nvinfo : EIATTR_FRAME_SIZE
	.align		4
.L_1:
        /*000c*/ 	.byte	0x04, 0x11
        /*000e*/ 	.short	(.L_3 - .L_2)
	.align		4
.L_2:
        /*0010*/ 	.word	index@(_Z26matrixMultiplySharedMemoryPfS_S_iii)
        /*0014*/ 	.word	0x00000000


	//----- nvinfo : EIATTR_MIN_STACK_SIZE
	.align		4
.L_3:
        /*0018*/ 	.byte	0x04, 0x12
        /*001a*/ 	.short	(.L_5 - .L_4)
	.align		4
.L_4:
        /*001c*/ 	.word	index@(_Z26matrixMultiplySharedMemoryPfS_S_iii)
        /*0020*/ 	.word	0x00000000
.L_5:


//--------------------- .nv.compat                --------------------------
	.section	.nv.compat,"",@"SHT_CUDA_COMPAT_INFO"
	.align	4
        /*0000*/ 	.byte	0x02, 0x09, 0x00, 0x00, 0x02, 0x02, 0x01, 0x00, 0x02, 0x05, 0x05, 0x00, 0x03, 0x07, 0x01, 0x01
        /*0010*/ 	.byte	0x02, 0x03, 0x00, 0x00, 0x02, 0x06, 0x01, 0x00, 0x04, 0x0b, 0x08, 0x00, 0x09, 0x00, 0x00, 0x00
        /*0020*/ 	.byte	0x00, 0x00, 0x00, 0x00


//--------------------- .nv.info._Z26matrixMultiplySharedMemoryPfS_S_iii --------------------------
	.section	.nv.info._Z26matrixMultiplySharedMemoryPfS_S_iii,"",@"SHT_CUDA_INFO"
	.sectionflags	@""
	.align	4


	//----- nvinfo : EIATTR_CUDA_API_VERSION
	.align		4
        /*0000*/ 	.byte	0x04, 0x37
        /*0002*/ 	.short	(.L_7 - .L_6)
.L_6:
        /*0004*/ 	.word	0x00000082


	//----- nvinfo : EIATTR_KPARAM_INFO
	.align		4
.L_7:
        /*0008*/ 	.byte	0x04, 0x17
        /*000a*/ 	.short	(.L_9 - .L_8)
.L_8:
        /*000c*/ 	.word	0x00000000
        /*0010*/ 	.short	0x0005
        /*0012*/ 	.short	0x0020
        /*0014*/ 	.byte	0x00, 0xf0, 0x11, 0x00


	//----- nvinfo : EIATTR_KPARAM_INFO
	.align		4
.L_9:
        /*0018*/ 	.byte	0x04, 0x17
        /*001a*/ 	.short	(.L_11 - .L_10)
.L_10:
        /*001c*/ 	.word	0x00000000
        /*0020*/ 	.short	0x0004
        /*0022*/ 	.short	0x001c
        /*0024*/ 	.byte	0x00, 0xf0, 0x11, 0x00


	//----- nvinfo : EIATTR_KPARAM_INFO
	.align		4
.L_11:
        /*0028*/ 	.byte	0x04, 0x17
        /*002a*/ 	.short	(.L_13 - .L_12)
.L_12:
        /*002c*/ 	.word	0x00000000
        /*0030*/ 	.short	0x0003
        /*0032*/ 	.short	0x0018
        /*0034*/ 	.byte	0x00, 0xf0, 0x11, 0x00


	//----- nvinfo : EIATTR_KPARAM_INFO
	.align		4
.L_13:
        /*0038*/ 	.byte	0x04, 0x17
        /*003a*/ 	.short	(.L_15 - .L_14)
.L_14:
        /*003c*/ 	.word	0x00000000
        /*0040*/ 	.short	0x0002
        /*0042*/ 	.short	0x0010
        /*0044*/ 	.byte	0x00, 0xf5, 0x21, 0x00


	//----- nvinfo : EIATTR_KPARAM_INFO
	.align		4
.L_15:
        /*0048*/ 	.byte	0x04, 0x17
        /*004a*/ 	.short	(.L_17 - .L_16)
.L_16:
        /*004c*/ 	.word	0x00000000
        /*0050*/ 	.short	0x0001
        /*0052*/ 	.short	0x0008
        /*0054*/ 	.byte	0x00, 0xf5, 0x21, 0x00


	//----- nvinfo : EIATTR_KPARAM_INFO
	.align		4
.L_17:
        /*0058*/ 	.byte	0x04, 0x17
        /*005a*/ 	.short	(.L_19 - .L_18)
.L_18:
        /*005c*/ 	.word	0x00000000
        /*0060*/ 	.short	0x0000
        /*0062*/ 	.short	0x0000
        /*0064*/ 	.byte	0x00, 0xf5, 0x21, 0x00


	//----- nvinfo : EIATTR_SPARSE_MMA_MASK
	.align		4
.L_19:
        /*0068*/ 	.byte	0x03, 0x50
        /*006a*/ 	.short	0x0000


	//----- nvinfo : EIATTR_MAXREG_COUNT
	.align		4
        /*006c*/ 	.byte	0x03, 0x1b
        /*006e*/ 	.short	0x00ff


	//----- nvinfo : EIATTR_NUM_BARRIERS
	.align		4
        /*0070*/ 	.byte	0x02, 0x4c
        /*0072*/ 	.byte	0x01
	.zero		1


	//----- nvinfo : EIATTR_MERCURY_ISA_VERSION
	.align		4
        /*0074*/ 	.byte	0x03, 0x5f
        /*0076*/ 	.short	0x0101


	//----- nvinfo : EIATTR_VRC_CTA_INIT_COUNT
	.align		4
        /*0078*/ 	.byte	0x02, 0x4a
	.zero		1
	.zero		1


	//----- nvinfo : EIATTR_EXIT_INSTR_OFFSETS
	.align		4
        /*007c*/ 	.byte	0x04, 0x1c
        /*007e*/ 	.short	(.L_21 - .L_20)


	//   ....[0]....
.L_20:
        /*0080*/ 	.word	0x000005f0


	//   ....[1]....
        /*0084*/ 	.word	0x00000640


	//----- nvinfo : EIATTR_CBANK_PARAM_SIZE
	.align		4
.L_21:
        /*0088*/ 	.byte	0x03, 0x19
        /*008a*/ 	.short	0x0024


	//----- nvinfo : EIATTR_PARAM_CBANK
	.align		4
        /*008c*/ 	.byte	0x04, 0x0a
        /*008e*/ 	.short	(.L_23 - .L_22)
	.align		4
.L_22:
        /*0090*/ 	.word	index@(.nv.constant0._Z26matrixMultiplySharedMemoryPfS_S_iii)
        /*0094*/ 	.short	0x0380
        /*0096*/ 	.short	0x0024


	//----- nvinfo : EIATTR_SW_WAR
	.align		4
.L_23:
        /*0098*/ 	.byte	0x04, 0x36
        /*009a*/ 	.short	(.L_25 - .L_24)
.L_24:
        /*009c*/ 	.word	0x00000008
.L_25:


//--------------------- .nv.callgraph             --------------------------
	.section	.nv.callgraph,"",@"SHT_CUDA_CALLGRAPH"
	.align	4
	.sectionentsize	8
	.align		4
        /*0000*/ 	.word	0x00000000
	.align		4
        /*0004*/ 	.word	0xffffffff
	.align		4
        /*0008*/ 	.word	0x00000000
	.align		4
        /*000c*/ 	.word	0xfffffffe
	.align		4
        /*0010*/ 	.word	0x00000000
	.align		4
        /*0014*/ 	.word	0xfffffffd
	.align		4
        /*0018*/ 	.word	0x00000000
	.align		4
        /*001c*/ 	.word	0xfffffffc


//--------------------- .text._Z26matrixMultiplySharedMemoryPfS_S_iii --------------------------
	.section	.text._Z26matrixMultiplySharedMemoryPfS_S_iii,"ax",@progbits
	.align	128
        .global         _Z26matrixMultiplySharedMemoryPfS_S_iii
        .type           _Z26matrixMultiplySharedMemoryPfS_S_iii,@function
        .size           _Z26matrixMultiplySharedMemoryPfS_S_iii,(.L_x_3 - _Z26matrixMultiplySharedMemoryPfS_S_iii)
        .other          _Z26matrixMultiplySharedMemoryPfS_S_iii,@"STO_CUDA_ENTRY STV_DEFAULT"
_Z26matrixMultiplySharedMemoryPfS_S_iii:
.text._Z26matrixMultiplySharedMemoryPfS_S_iii:
[----:B------:R-:W-:Y:S01]  /*0000*/  LDC R1, c[0x0][0x37c] ;  /* 0x0000df00ff017b82 */ /* 0x000fe20000000800 */
[----:B------:R-:W0:Y:S01]  /*0010*/  S2R R2, SR_CTAID.Y ;  /* 0x0000000000027919 */ /* 0x000e220000002600 */
[----:B------:R-:W1:Y:S01]  /*0020*/  LDCU UR10, c[0x0][0x39c] ;  /* 0x00007380ff0a77ac */ /* 0x000e620008000800 */
[----:B------:R-:W-:Y:S01]  /*0030*/  HFMA2 R21, -RZ, RZ, 0, 0 ;  /* 0x00000000ff157431 */ /* 0x000fe200000001ff */
[----:B------:R-:W0:Y:S01]  /*0040*/  S2R R0, SR_TID.Y ;  /* 0x0000000000007919 */ /* 0x000e220000002200 */
[----:B------:R-:W2:Y:S01]  /*0050*/  LDCU UR14, c[0x0][0x3a0] ;  /* 0x00007400ff0e77ac */ /* 0x000ea20008000800 */
[----:B------:R-:W3:Y:S01]  /*0060*/  S2R R4, SR_CTAID.X ;  /* 0x0000000000047919 */ /* 0x000ee20000002500 */
[----:B------:R-:W4:Y:S01]  /*0070*/  LDCU.64 UR8, c[0x0][0x358] ;  /* 0x00006b00ff0877ac */ /* 0x000f220008000a00 */
[----:B------:R-:W3:Y:S01]  /*0080*/  S2R R13, SR_TID.X ;  /* 0x00000000000d7919 */ /* 0x000ee20000002100 */
[----:B-1----:R-:W-:Y:S01]  /*0090*/  UISETP.GE.AND UP0, UPT, UR10, 0x1, UPT ;  /* 0x000000010a00788c */ /* 0x002fe2000bf06270 */
[----:B0-----:R-:W-:-:S02]  /*00a0*/  LEA R2, R2, R0, 0x4 ;  /* 0x0000000002027211 */ /* 0x001fc400078e20ff */
[----:B---3--:R-:W-:-:S06]  /*00b0*/  LEA R3, R4, R13, 0x4 ;  /* 0x0000000d04037211 */ /* 0x008fcc00078e20ff */
[----:B--2-4-:R-:W-:Y:S05]  /*00c0*/  BRA.U !UP0, `(.L_x_0) ;  /* 0x00000005083c7547 */ /* 0x014fea000b800000 */
[----:B------:R-:W0:Y:S01]  /*00d0*/  S2UR UR7, SR_CgaCtaId ;  /* 0x00000000000779c3 */ /* 0x000e220000008800 */
[----:B------:R-:W1:Y:S01]  /*00e0*/  LDCU UR11, c[0x0][0x3a0] ;  /* 0x00007400ff0b77ac */ /* 0x000e620008000800 */
[----:B------:R-:W-:Y:S01]  /*00f0*/  MOV R21, RZ ;  /* 0x000000ff00157202 */ /* 0x000fe20000000f00 */
[----:B------:R-:W-:Y:S01]  /*0100*/  IMAD R12, R2, UR10, R13 ;  /* 0x0000000a020c7c24 */ /* 0x000fe2000f8e020d */
[----:B------:R-:W2:Y:S04]  /*0110*/  LDCU UR12, c[0x0][0x398] ;  /* 0x00007300ff0c77ac */ /* 0x000ea80008000800 */
[----:B------:R-:W3:Y:S01]  /*0120*/  LDC R14, c[0x0][0x3a0] ;  /* 0x0000e800ff0e7b82 */ /* 0x000ee20000000800 */
[----:B------:R-:W-:Y:S01]  /*0130*/  UMOV UR5, 0x400 ;  /* 0x0000040000057882 */ /* 0x000fe20000000000 */
[----:B------:R-:W-:-:S02]  /*0140*/  UIADD3 UR4, UPT, UPT, UR10, 0xf, URZ ;  /* 0x0000000f0a047890 */ /* 0x000fc4000fffe0ff */
[----:B------:R-:W-:Y:S02]  /*0150*/  UIADD3 UR6, UPT, UPT, UR5, 0x400, URZ ;  /* 0x0000040005067890 */ /* 0x000fe4000fffe0ff */
[----:B------:R-:W-:Y:S01]  /*0160*/  USHF.R.U32.HI UR4, URZ, 0x4, UR4 ;  /* 0x00000004ff047899 */ /* 0x000fe20008011604 */
[----:B------:R-:W4:Y:S01]  /*0170*/  LDCU UR13, c[0x0][0x39c] ;  /* 0x00007380ff0d77ac */ /* 0x000f220008000800 */
[----:B-1----:R-:W-:Y:S02]  /*0180*/  IMAD R19, R0, UR11, R13 ;  /* 0x0000000b00137c24 */ /* 0x002fe4000f8e020d */
[----:B------:R-:W-:Y:S01]  /*0190*/  UIADD3 UR4, UPT, UPT, -UR4, URZ, URZ ;  /* 0x000000ff04047290 */ /* 0x000fe2000fffe1ff */
[----:B--2---:R-:W-:Y:S01]  /*01a0*/  ISETP.GE.AND P1, PT, R2, UR12, PT ;  /* 0x0000000c02007c0c */ /* 0x004fe2000bf26270 */
[----:B0-----:R-:W-:Y:S01]  /*01b0*/  ULEA UR5, UR7, UR5, 0x18 ;  /* 0x0000000507057291 */ /* 0x001fe2000f8ec0ff */
[----:B------:R-:W-:Y:S01]  /*01c0*/  LEA R19, R4, R19, 0x4 ;  /* 0x0000001304137211 */ /* 0x000fe200078e20ff */
[----:B------:R-:W-:-:S04]  /*01d0*/  ULEA UR6, UR7, UR6, 0x18 ;  /* 0x0000000607067291 */ /* 0x000fc8000f8ec0ff */
[C---:B------:R-:W-:Y:S02]  /*01e0*/  LEA R16, R0.reuse, UR5, 0x6 ;  /* 0x0000000500107c11 */ /* 0x040fe4000f8e30ff */
[C---:B------:R-:W-:Y:S02]  /*01f0*/  LEA R17, R13.reuse, UR6, 0x2 ;  /* 0x000000060d117c11 */ /* 0x040fe4000f8e10ff */
[----:B------:R-:W-:Y:S02]  /*0200*/  LEA R18, R13, R16, 0x2 ;  /* 0x000000100d127211 */ /* 0x000fe400078e10ff */
[----:B----4-:R-:W-:-:S07]  /*0210*/  LEA R15, R0, R17, 0x6 ;  /* 0x00000011000f7211 */ /* 0x010fce00078e30ff */
.L_x_1:
[----:B------:R-:W-:Y:S01]  /*0220*/  ISETP.GE.U32.AND P0, PT, R0, UR13, PT ;  /* 0x0000000d00007c0c */ /* 0x000fe2000bf06070 */
[----:B------:R-:W-:Y:S01]  /*0230*/  HFMA2 R22, -RZ, RZ, 0, 0 ;  /* 0x00000000ff167431 */ /* 0x000fe200000001ff */
[----:B------:R-:W-:Y:S02]  /*0240*/  ISETP.GE.U32.OR P2, PT, R13, UR13, P1 ;  /* 0x0000000d0d007c0c */ /* 0x000fe40008f46470 */
[----:B---3--:R-:W-:Y:S02]  /*0250*/  ISETP.GE.OR P0, PT, R3, R14, P0 ;  /* 0x0000000e0300720c */ /* 0x008fe40000706670 */
[----:B------:R-:W-:-:S09]  /*0260*/  MOV R29, RZ ;  /* 0x000000ff001d7202 */ /* 0x000fd20000000f00 */
[----:B------:R-:W0:Y:S08]  /*0270*/  @!P2 LDC.64 R6, c[0x0][0x380] ;  /* 0x0000e000ff06ab82 */ /* 0x000e300000000a00 */
[----:B------:R-:W1:Y:S01]  /*0280*/  @!P0 LDC.64 R4, c[0x0][0x388] ;  /* 0x0000e200ff048b82 */ /* 0x000e620000000a00 */
[----:B0-----:R-:W-:-:S05]  /*0290*/  @!P2 IMAD.WIDE.U32 R6, R12, 0x4, R6 ;  /* 0x000000040c06a825 */ /* 0x001fca00078e0006 */
[----:B------:R-:W2:Y:S01]  /*02a0*/  @!P2 LDG.E R29, desc[UR8][R6.64] ;  /* 0x00000008061da981 */ /* 0x000ea2000c1e1900 */
[----:B-1----:R-:W-:-:S05]  /*02b0*/  @!P0 IMAD.WIDE.U32 R24, R19, 0x4, R4 ;  /* 0x0000000413188825 */ /* 0x002fca00078e0004 */
[----:B------:R-:W3:Y:S01]  /*02c0*/  @!P0 LDG.E R22, desc[UR8][R24.64] ;  /* 0x0000000818168981 */ /* 0x000ee2000c1e1900 */
[----:B------:R-:W-:-:S04]  /*02d0*/  UIADD3 UR4, UPT, UPT, UR4, 0x1, URZ ;  /* 0x0000000104047890 */ /* 0x000fc8000fffe0ff */
[----:B------:R-:W-:Y:S01]  /*02e0*/  UISETP.NE.AND UP0, UPT, UR4, URZ, UPT ;  /* 0x000000ff0400728c */ /* 0x000fe2000bf05270 */
[----:B------:R-:W-:Y:S02]  /*02f0*/  IADD3 R0, PT, PT, R0, 0x10, RZ ;  /* 0x0000001000007810 */ /* 0x000fe40007ffe0ff */
[----:B------:R-:W-:Y:S02]  /*0300*/  IADD3 R13, PT, PT, R13, 0x10, RZ ;  /* 0x000000100d0d7810 */ /* 0x000fe40007ffe0ff */
[----:B------:R-:W-:Y:S02]  /*0310*/  IADD3 R12, PT, PT, R12, 0x10, RZ ;  /* 0x000000100c0c7810 */ /* 0x000fe40007ffe0ff */
[----:B------:R-:W-:Y:S01]  /*0320*/  LEA R19, R14, R19, 0x4 ;  /* 0x000000130e137211 */ /* 0x000fe200078e20ff */
[----:B--2---:R-:W-:Y:S04]  /*0330*/  STS [R18], R29 ;  /* 0x0000001d12007388 */ /* 0x004fe80000000800 */
[----:B---3--:R-:W-:Y:S01]  /*0340*/  STS [R15], R22 ;  /* 0x000000160f007388 */ /* 0x008fe20000000800 */
[----:B------:R-:W-:Y:S06]  /*0350*/  BAR.SYNC.DEFER_BLOCKING 0x0 ;  /* 0x0000000000007b1d */ /* 0x000fec0000010000 */
[----:B------:R-:W-:Y:S04]  /*0360*/  LDS R28, [R17] ;  /* 0x00000000111c7984 */ /* 0x000fe80000000800 */
[----:B------:R-:W0:Y:S04]  /*0370*/  LDS.128 R8, [R16] ;  /* 0x0000000010087984 */ /* 0x000e280000000c00 */
[----:B------:R-:W1:Y:S04]  /*0380*/  LDS R29, [R17+0x40] ;  /* 0x00004000111d7984 */ /* 0x000e680000000800 */
[----:B------:R-:W2:Y:S04]  /*0390*/  LDS R27, [R17+0x80] ;  /* 0x00008000111b7984 */ /* 0x000ea80000000800 */
[----:B------:R-:W3:Y:S04]  /*03a0*/  LDS R26, [R17+0xc0] ;  /* 0x0000c000111a7984 */ /* 0x000ee80000000800 */
[----:B------:R-:W-:Y:S04]  /*03b0*/  LDS R23, [R17+0x100] ;  /* 0x0001000011177984 */ /* 0x000fe80000000800 */
[----:B------:R-:W4:Y:S04]  /*03c0*/  LDS.128 R4, [R16+0x10] ;  /* 0x0000100010047984 */ /* 0x000f280000000c00 */
[----:B------:R-:W5:Y:S04]  /*03d0*/  LDS R20, [R17+0x140] ;  /* 0x0001400011147984 */ /* 0x000f680000000800 */
[----:B------:R-:W5:Y:S04]  /*03e0*/  LDS R25, [R17+0x180] ;  /* 0x0001800011197984 */ /* 0x000f680000000800 */
[----:B------:R-:W5:Y:S04]  /*03f0*/  LDS R22, [R17+0x1c0] ;  /* 0x0001c00011167984 */ /* 0x000f680000000800 */
[----:B------:R-:W-:Y:S01]  /*0400*/  LDS R24, [R17+0x240] ;  /* 0x0002400011187984 */ /* 0x000fe20000000800 */
[----:B0-----:R-:W-:-:S03]  /*0410*/  FFMA R8, R8, R28, R21 ;  /* 0x0000001c08087223 */ /* 0x001fc60000000015 */
[----:B------:R-:W-:Y:S01]  /*0420*/  LDS R21, [R17+0x200] ;  /* 0x0002000011157984 */ /* 0x000fe20000000800 */
[----:B-1----:R-:W-:-:S04]  /*0430*/  FFMA R8, R29, R9, R8 ;  /* 0x000000091d087223 */ /* 0x002fc80000000008 */
[----:B--2---:R-:W-:-:S04]  /*0440*/  FFMA R27, R27, R10, R8 ;  /* 0x0000000a1b1b7223 */ /* 0x004fc80000000008 */
[----:B---3--:R-:W-:Y:S02]  /*0450*/  FFMA R27, R26, R11, R27 ;  /* 0x0000000b1a1b7223 */ /* 0x008fe4000000001b */
[----:B------:R-:W0:Y:S02]  /*0460*/  LDS.128 R8, [R16+0x20] ;  /* 0x0000200010087984 */ /* 0x000e240000000c00 */
[----:B----4-:R-:W-:-:S04]  /*0470*/  FFMA R23, R4, R23, R27 ;  /* 0x0000001704177223 */ /* 0x010fc8000000001b */
[----:B-----5:R-:W-:Y:S02]  /*0480*/  FFMA R20, R20, R5, R23 ;  /* 0x0000000514147223 */ /* 0x020fe40000000017 */
[----:B------:R-:W1:Y:S02]  /*0490*/  LDS R23, [R17+0x280] ;  /* 0x0002800011177984 */ /* 0x000e640000000800 */
[----:B------:R-:W-:Y:S02]  /*04a0*/  FFMA R25, R25, R6, R20 ;  /* 0x0000000619197223 */ /* 0x000fe40000000014 */
[----:B------:R-:W2:Y:S02]  /*04b0*/  LDS R20, [R17+0x2c0] ;  /* 0x0002c00011147984 */ /* 0x000ea40000000800 */
[----:B------:R-:W-:Y:S02]  /*04c0*/  FFMA R27, R22, R7, R25 ;  /* 0x00000007161b7223 */ /* 0x000fe40000000019 */
[----:B------:R-:W-:Y:S04]  /*04d0*/  LDS R25, [R17+0x300] ;  /* 0x0003000011197984 */ /* 0x000fe80000000800 */
[----:B------:R-:W3:Y:S04]  /*04e0*/  LDS.128 R4, [R16+0x30] ;  /* 0x0000300010047984 */ /* 0x000ee80000000c00 */
[----:B------:R-:W4:Y:S01]  /*04f0*/  LDS R22, [R17+0x340] ;  /* 0x0003400011167984 */ /* 0x000f220000000800 */
[----:B0-----:R-:W-:-:S03]  /*0500*/  FFMA R27, R8, R21, R27 ;  /* 0x00000015081b7223 */ /* 0x001fc6000000001b */
[----:B------:R-:W0:Y:S04]  /*0510*/  LDS R21, [R17+0x380] ;  /* 0x0003800011157984 */ /* 0x000e280000000800 */
[----:B------:R-:W5:Y:S01]  /*0520*/  LDS R8, [R17+0x3c0] ;  /* 0x0003c00011087984 */ /* 0x000f620000000800 */
[----:B------:R-:W-:-:S04]  /*0530*/  FFMA R24, R24, R9, R27 ;  /* 0x0000000918187223 */ /* 0x000fc8000000001b */
[----:B-1----:R-:W-:-:S04]  /*0540*/  FFMA R23, R23, R10, R24 ;  /* 0x0000000a17177223 */ /* 0x002fc80000000018 */
[----:B--2---:R-:W-:-:S04]  /*0550*/  FFMA R11, R20, R11, R23 ;  /* 0x0000000b140b7223 */ /* 0x004fc80000000017 */
[----:B---3--:R-:W-:-:S04]  /*0560*/  FFMA R11, R4, R25, R11 ;  /* 0x00000019040b7223 */ /* 0x008fc8000000000b */
[----:B----4-:R-:W-:-:S04]  /*0570*/  FFMA R22, R22, R5, R11 ;  /* 0x0000000516167223 */ /* 0x010fc8000000000b */
[----:B0-----:R-:W-:-:S04]  /*0580*/  FFMA R21, R21, R6, R22 ;  /* 0x0000000615157223 */ /* 0x001fc80000000016 */
[----:B-----5:R-:W-:Y:S01]  /*0590*/  FFMA R21, R8, R7, R21 ;  /* 0x0000000708157223 */ /* 0x020fe20000000015 */
[----:B------:R-:W-:Y:S06]  /*05a0*/  BAR.SYNC.DEFER_BLOCKING 0x0 ;  /* 0x0000000000007b1d */ /* 0x000fec0000010000 */
[----:B------:R-:W-:Y:S05]  /*05b0*/  BRA.U UP0, `(.L_x_1) ;  /* 0xfffffffd00187547 */ /* 0x000fea000b83ffff */
.L_x_0:
[----:B------:R-:W0:Y:S01]  /*05c0*/  LDCU UR4, c[0x0][0x398] ;  /* 0x00007300ff0477ac */ /* 0x000e220008000800 */
[----:B------:R-:W-:-:S04]  /*05d0*/  ISETP.GE.AND P0, PT, R3, UR14, PT ;  /* 0x0000000e03007c0c */ /* 0x000fc8000bf06270 */
[----:B0-----:R-:W-:-:S13]  /*05e0*/  ISETP.GE.OR P0, PT, R2, UR4, P0 ;  /* 0x0000000402007c0c */ /* 0x001fda0008706670 */
[----:B------:R-:W-:Y:S05]  /*05f0*/  @P0 EXIT ;  /* 0x000000000000094d */ /* 0x000fea0003800000 */
[----:B------:R-:W0:Y:S01]  /*0600*/  LDC.64 R4, c[0x0][0x390] ;  /* 0x0000e400ff047b82 */ /* 0x000e220000000a00 */
[----:B------:R-:W-:-:S04]  /*0610*/  IMAD R3, R2, UR14, R3 ;  /* 0x0000000e02037c24 */ /* 0x000fc8000f8e0203 */
[----:B0-----:R-:W-:-:S05]  /*0620*/  IMAD.WIDE R2, R3, 0x4, R4 ;  /* 0x0000000403027825 */ /* 0x001fca00078e0204 */
[----:B------:R-:W-:Y:S01]  /*0630*/  STG.E desc[UR8][R2.64], R21 ;  /* 0x0000001502007986 */ /* 0x000fe2000c101908 */
[----:B------:R-:W-:Y:S05]  /*0640*/  EXIT ;  /* 0x000000000000794d */ /* 0x000fea0003800000 */
.L_x_2:
[----:B------:R-:W-:-:S00]  /*0650*/  BRA `(.L_x_2) ;  /* 0xfffffffc00fc7947 */ /* 0x000fc0000383ffff */
[----:B------:R-:W-:-:S00]  /*0660*/  NOP ;  /* 0x0000000000007918 */ /* 0x000fc00000000000 */
        /* <DEDUP_REMOVED lines=9> */
.L_x_3:


//--------------------- .nv.shared._Z26matrixMultiplySharedMemoryPfS_S_iii --------------------------
	.section	.nv.shared._Z26matrixMultiplySharedMemoryPfS_S_iii,"aw",@nobits
	.sectionflags	@""
	.align	4
.nv.shared._Z26matrixMultiplySharedMemoryPfS_S_iii:
	.zero		3072


//--------------------- .nv.shared.reserved.0     --------------------------
	.section	.nv.shared.reserved.0,"aw",@nobits
	.weak		__nv_reservedSMEM_offset_0_alias
	.size		__nv_reservedSMEM_offset_0_alias, 0, 64
	.other		__nv_reservedSMEM_offset_0_alias,@"STO_CUDA_RESERVED_SHARED STV_DEFAULT"
__nv_reservedSMEM_offset_0_alias:
	.zero		0
	.zero		64


//--------------------- .nv.constant0._Z26matrixMultiplySharedMemoryPfS_S_iii --------------------------
	.section	.nv.constant0._Z26matrixMultiplySharedMemoryPfS_S_iii,"a",@progbits
	.sectionflags	@""
	.align	4
.nv.constant0._Z26matrixMultiplySharedMemoryPfS_S_iii:
	.zero		932


//--------------------- SYMBOLS --------------------------

	.type		.nv.reservedSmem.offset0,@object
	.size		.nv.reservedSmem.offset0,0x4
	.type		.nv.reservedSmem.cap,@object
	.size		.nv.reservedSmem.cap,0x4
